//
// Generated by NVIDIA NVVM Compiler
//
// Compiler Build ID: CL-36424714
// Cuda compilation tools, release 13.0, V13.0.88
// Based on NVVM 20.0.0
//

.version 9.0
.target sm_100
.address_size 64

	// .globl	_Z6matMulPiS_S_i

.visible .entry _Z6matMulPiS_S_i(
	.param .u64 .ptr .align 1 _Z6matMulPiS_S_i_param_0,
	.param .u64 .ptr .align 1 _Z6matMulPiS_S_i_param_1,
	.param .u64 .ptr .align 1 _Z6matMulPiS_S_i_param_2,
	.param .u32 _Z6matMulPiS_S_i_param_3
)
{
	.reg .pred 	%p<10>;
	.reg .b32 	%r<105>;
	.reg .b64 	%rd<67>;

	ld.param.u64 	%rd14, [_Z6matMulPiS_S_i_param_0];
	ld.param.u64 	%rd15, [_Z6matMulPiS_S_i_param_1];
	ld.param.u32 	%r30, [_Z6matMulPiS_S_i_param_3];
	cvta.to.global.u64 	%rd1, %rd15;
	cvta.to.global.u64 	%rd2, %rd14;
	mov.u32 	%r31, %tid.y;
	mov.u32 	%r32, %ctaid.y;
	mov.u32 	%r33, %ntid.y;
	mad.lo.s32 	%r1, %r32, %r33, %r31;
	mov.u32 	%r34, %tid.x;
	mov.u32 	%r35, %ctaid.x;
	mov.u32 	%r36, %ntid.x;
	mad.lo.s32 	%r2, %r35, %r36, %r34;
	max.s32 	%r37, %r1, %r2;
	setp.ge.s32 	%p1, %r37, %r30;
	@%p1 bra 	$L__BB0_13;
	mul.lo.s32 	%r3, %r30, %r1;
	and.b32  	%r4, %r30, 7;
	setp.lt.u32 	%p2, %r30, 8;
	mov.b32 	%r99, 0;
	mov.u32 	%r104, %r99;
	@%p2 bra 	$L__BB0_4;
	and.b32  	%r99, %r30, 2147483640;
	neg.s32 	%r93, %r99;
	mul.wide.s32 	%rd16, %r30, 4;
	add.s64 	%rd3, %rd1, %rd16;
	shl.b32 	%r7, %r30, 3;
	mul.wide.s32 	%rd17, %r30, 8;
	add.s64 	%rd4, %rd1, %rd17;
	mul.wide.s32 	%rd18, %r30, 12;
	add.s64 	%rd5, %rd1, %rd18;
	mul.wide.s32 	%rd19, %r30, 16;
	add.s64 	%rd6, %rd1, %rd19;
	mul.wide.s32 	%rd20, %r30, 20;
	add.s64 	%rd7, %rd1, %rd20;
	mul.wide.s32 	%rd21, %r30, 24;
	add.s64 	%rd8, %rd1, %rd21;
	mul.wide.s32 	%rd22, %r30, 28;
	add.s64 	%rd9, %rd1, %rd22;
	mul.wide.u32 	%rd23, %r3, 4;
	add.s64 	%rd24, %rd23, %rd2;
	add.s64 	%rd66, %rd24, 16;
	mov.b32 	%r104, 0;
	mov.u32 	%r92, %r2;
$L__BB0_3:
	.pragma "nounroll";
	mul.wide.s32 	%rd25, %r92, 4;
	add.s64 	%rd26, %rd3, %rd25;
	add.s64 	%rd27, %rd4, %rd25;
	add.s64 	%rd28, %rd5, %rd25;
	add.s64 	%rd29, %rd6, %rd25;
	add.s64 	%rd30, %rd7, %rd25;
	add.s64 	%rd31, %rd8, %rd25;
	add.s64 	%rd32, %rd9, %rd25;
	add.s64 	%rd33, %rd1, %rd25;
	ld.global.u32 	%r41, [%rd66+-16];
	ld.global.u32 	%r42, [%rd33];
	mad.lo.s32 	%r43, %r42, %r41, %r104;
	ld.global.u32 	%r44, [%rd66+-12];
	ld.global.u32 	%r45, [%rd26];
	mad.lo.s32 	%r46, %r45, %r44, %r43;
	ld.global.u32 	%r47, [%rd66+-8];
	ld.global.u32 	%r48, [%rd27];
	mad.lo.s32 	%r49, %r48, %r47, %r46;
	ld.global.u32 	%r50, [%rd66+-4];
	ld.global.u32 	%r51, [%rd28];
	mad.lo.s32 	%r52, %r51, %r50, %r49;
	ld.global.u32 	%r53, [%rd66];
	ld.global.u32 	%r54, [%rd29];
	mad.lo.s32 	%r55, %r54, %r53, %r52;
	ld.global.u32 	%r56, [%rd66+4];
	ld.global.u32 	%r57, [%rd30];
	mad.lo.s32 	%r58, %r57, %r56, %r55;
	ld.global.u32 	%r59, [%rd66+8];
	ld.global.u32 	%r60, [%rd31];
	mad.lo.s32 	%r61, %r60, %r59, %r58;
	ld.global.u32 	%r62, [%rd66+12];
	ld.global.u32 	%r63, [%rd32];
	mad.lo.s32 	%r104, %r63, %r62, %r61;
	add.s32 	%r93, %r93, 8;
	add.s32 	%r92, %r92, %r7;
	add.s64 	%rd66, %rd66, 32;
	setp.ne.s32 	%p3, %r93, 0;
	@%p3 bra 	$L__BB0_3;
$L__BB0_4:
	setp.eq.s32 	%p4, %r4, 0;
	@%p4 bra 	$L__BB0_12;
	and.b32  	%r17, %r30, 3;
	setp.lt.u32 	%p5, %r4, 4;
	@%p5 bra 	$L__BB0_7;
	add.s32 	%r65, %r99, %r3;
	mul.wide.u32 	%rd34, %r65, 4;
	add.s64 	%rd35, %rd2, %rd34;
	ld.global.u32 	%r66, [%rd35];
	mad.lo.s32 	%r67, %r99, %r30, %r2;
	mul.wide.s32 	%rd36, %r67, 4;
	add.s64 	%rd37, %rd1, %rd36;
	ld.global.u32 	%r68, [%rd37];
	mad.lo.s32 	%r69, %r68, %r66, %r104;
	cvt.u64.u32 	%rd38, %r3;
	cvt.u64.u32 	%rd39, %r99;
	add.s64 	%rd40, %rd39, %rd38;
	shl.b64 	%rd41, %rd40, 2;
	add.s64 	%rd42, %rd2, %rd41;
	ld.global.u32 	%r70, [%rd42+4];
	mul.wide.s32 	%rd43, %r30, 4;
	add.s64 	%rd44, %rd37, %rd43;
	ld.global.u32 	%r71, [%rd44];
	mad.lo.s32 	%r72, %r71, %r70, %r69;
	ld.global.u32 	%r73, [%rd42+8];
	add.s64 	%rd45, %rd44, %rd43;
	ld.global.u32 	%r74, [%rd45];
	mad.lo.s32 	%r75, %r74, %r73, %r72;
	ld.global.u32 	%r76, [%rd42+12];
	add.s64 	%rd46, %rd45, %rd43;
	ld.global.u32 	%r77, [%rd46];
	mad.lo.s32 	%r104, %r77, %r76, %r75;
	add.s32 	%r99, %r99, 4;
$L__BB0_7:
	setp.eq.s32 	%p6, %r17, 0;
	@%p6 bra 	$L__BB0_12;
	setp.eq.s32 	%p7, %r17, 1;
	@%p7 bra 	$L__BB0_10;
	add.s32 	%r79, %r99, %r3;
	mul.wide.u32 	%rd47, %r79, 4;
	add.s64 	%rd48, %rd2, %rd47;
	ld.global.u32 	%r80, [%rd48];
	mad.lo.s32 	%r81, %r99, %r30, %r2;
	mul.wide.s32 	%rd49, %r81, 4;
	add.s64 	%rd50, %rd1, %rd49;
	ld.global.u32 	%r82, [%rd50];
	mad.lo.s32 	%r83, %r82, %r80, %r104;
	cvt.u64.u32 	%rd51, %r3;
	cvt.u64.u32 	%rd52, %r99;
	add.s64 	%rd53, %rd52, %rd51;
	shl.b64 	%rd54, %rd53, 2;
	add.s64 	%rd55, %rd2, %rd54;
	ld.global.u32 	%r84, [%rd55+4];
	mul.wide.s32 	%rd56, %r30, 4;
	add.s64 	%rd57, %rd50, %rd56;
	ld.global.u32 	%r85, [%rd57];
	mad.lo.s32 	%r104, %r85, %r84, %r83;
	add.s32 	%r99, %r99, 2;
$L__BB0_10:
	and.b32  	%r86, %r30, 1;
	setp.eq.b32 	%p8, %r86, 1;
	not.pred 	%p9, %p8;
	@%p9 bra 	$L__BB0_12;
	add.s32 	%r87, %r99, %r3;
	mul.wide.u32 	%rd58, %r87, 4;
	add.s64 	%rd59, %rd2, %rd58;
	ld.global.u32 	%r88, [%rd59];
	mad.lo.s32 	%r89, %r99, %r30, %r2;
	mul.wide.s32 	%rd60, %r89, 4;
	add.s64 	%rd61, %rd1, %rd60;
	ld.global.u32 	%r90, [%rd61];
	mad.lo.s32 	%r104, %r90, %r88, %r104;
$L__BB0_12:
	ld.param.u64 	%rd65, [_Z6matMulPiS_S_i_param_2];
	add.s32 	%r91, %r3, %r2;
	cvta.to.global.u64 	%rd62, %rd65;
	mul.wide.s32 	%rd63, %r91, 4;
	add.s64 	%rd64, %rd62, %rd63;
	st.global.u32 	[%rd64], %r104;
$L__BB0_13:
	ret;

}


// ===== COMPILED SASS (sm_100) =====

	.target	sm_100

	.elftype	@"ET_EXEC"


//--------------------- .note.nv.tkinfo           --------------------------
	.section	.note.nv.tkinfo,"",@"SHT_NOTE"
	.sectionflags	@"SHF_NOTE_NV_TKINFO"
	.tkinfo
        /*0018*/ 	.word	0x00000002
        /*0030*/ 	.string	""
        /*0030*/ 	.string	"ptxas"
        /*0030*/ 	.string	"Cuda compilation tools, release 13.0, V13.0.88"
        /*0030*/ 	.string	"Build cuda_13.0.r13.0/compiler.36424714_0"
        /*0030*/ 	.string	"-arch sm_100 -m 64 "



//--------------------- .note.nv.cuinfo           --------------------------
	.section	.note.nv.cuinfo,"",@"SHT_NOTE"
	.sectionflags	@"SHF_NOTE_NV_CUINFO"
        /*0018*/ 	.short	0x0002
        /*001a*/ 	.short	0x0064
        /*001c*/ 	.short	0x0082
	.zero		2


//--------------------- .nv.info                  --------------------------
	.section	.nv.info,"",@"SHT_CUDA_INFO"
	.align	4


	//----- nvinfo : EIATTR_REGCOUNT
	.align		4
        /*0000*/ 	.byte	0x04, 0x2f
        /*0002*/ 	.short	(.L_1 - .L_0)
	.align		4
.L_0:
        /*0004*/ 	.word	index@(_Z6matMulPiS_S_i)
        /*0008*/ 	.word	0x0000001e


	//----- nvinfo : EIATTR_FRAME_SIZE
	.align		4
.L_1:
        /*000c*/ 	.byte	0x04, 0x11
        /*000e*/ 	.short	(.L_3 - .L_2)
	.align		4
.L_2:
        /*0010*/ 	.word	index@(_Z6matMulPiS_S_i)
        /*0014*/ 	.word	0x00000000


	//----- nvinfo : EIATTR_MIN_STACK_SIZE
	.align		4
.L_3:
        /*0018*/ 	.byte	0x04, 0x12
        /*001a*/ 	.short	(.L_5 - .L_4)
	.align		4
.L_4:
        /*001c*/ 	.word	index@(_Z6matMulPiS_S_i)
        /*0020*/ 	.word	0x00000000
.L_5:


//--------------------- .nv.compat                --------------------------
	.section	.nv.compat,"",@"SHT_CUDA_COMPAT_INFO"
	.align	4
        /*0000*/ 	.byte	0x02, 0x09, 0x00, 0x00, 0x02, 0x02, 0x01, 0x00, 0x02, 0x05, 0x05, 0x00, 0x03, 0x07, 0x01, 0x01
        /*0010*/ 	.byte	0x02, 0x03, 0x00, 0x00, 0x02, 0x06, 0x01, 0x00, 0x04, 0x0b, 0x08, 0x00, 0x09, 0x00, 0x00, 0x00
        /*0020*/ 	.byte	0x00, 0x00, 0x00, 0x00


//--------------------- .nv.info._Z6matMulPiS_S_i --------------------------
	.section	.nv.info._Z6matMulPiS_S_i,"",@"SHT_CUDA_INFO"
	.sectionflags	@""
	.align	4


	//----- nvinfo : EIATTR_CUDA_API_VERSION
	.align		4
        /*0000*/ 	.byte	0x04, 0x37
        /*0002*/ 	.short	(.L_7 - .L_6)
.L_6:
        /*0004*/ 	.word	0x00000082


	//----- nvinfo : EIATTR_KPARAM_INFO
	.align		4
.L_7:
        /*0008*/ 	.byte	0x04, 0x17
        /*000a*/ 	.short	(.L_9 - .L_8)
.L_8:
        /*000c*/ 	.word	0x00000000
        /*0010*/ 	.short	0x0003
        /*0012*/ 	.short	0x0018
        /*0014*/ 	.byte	0x00, 0xf0, 0x11, 0x00


	//----- nvinfo : EIATTR_KPARAM_INFO
	.align		4
.L_9:
        /*0018*/ 	.byte	0x04, 0x17
        /*001a*/ 	.short	(.L_11 - .L_10)
.L_10:
        /*001c*/ 	.word	0x00000000
        /*0020*/ 	.short	0x0002
        /*0022*/ 	.short	0x0010
        /*0024*/ 	.byte	0x00, 0xf5, 0x21, 0x00


	//----- nvinfo : EIATTR_KPARAM_INFO
	.align		4
.L_11:
        /*0028*/ 	.byte	0x04, 0x17
        /*002a*/ 	.short	(.L_13 - .L_12)
.L_12:
        /*002c*/ 	.word	0x00000000
        /*0030*/ 	.short	0x0001
        /*0032*/ 	.short	0x0008
        /*0034*/ 	.byte	0x00, 0xf5, 0x21, 0x00


	//----- nvinfo : EIATTR_KPARAM_INFO
	.align		4
.L_13:
        /*0038*/ 	.byte	0x04, 0x17
        /*003a*/ 	.short	(.L_15 - .L_14)
.L_14:
        /*003c*/ 	.word	0x00000000
        /*0040*/ 	.short	0x0000
        /*0042*/ 	.short	0x0000
        /*0044*/ 	.byte	0x00, 0xf5, 0x21, 0x00


	//----- nvinfo : EIATTR_SPARSE_MMA_MASK
	.align		4
.L_15:
        /*0048*/ 	.byte	0x03, 0x50
        /*004a*/ 	.short	0x0000


	//----- nvinfo : EIATTR_MAXREG_COUNT
	.align		4
        /*004c*/ 	.byte	0x03, 0x1b
        /*004e*/ 	.short	0x00ff


	//----- nvinfo : EIATTR_MERCURY_ISA_VERSION
	.align		4
        /*0050*/ 	.byte	0x03, 0x5f
        /*0052*/ 	.short	0x0101


	//----- nvinfo : EIATTR_VRC_CTA_INIT_COUNT
	.align		4
        /*0054*/ 	.byte	0x02, 0x4a
	.zero		1
	.zero		1


	//----- nvinfo : EIATTR_EXIT_INSTR_OFFSETS
	.align		4
        /*0058*/ 	.byte	0x04, 0x1c
        /*005a*/ 	.short	(.L_17 - .L_16)


	//   ....[0]....
.L_16:
        /*005c*/ 	.word	0x000000c0


	//   ....[1]....
        /*0060*/ 	.word	0x00000a90


	//----- nvinfo : EIATTR_CBANK_PARAM_SIZE
	.align		4
.L_17:
        /*0064*/ 	.byte	0x03, 0x19
        /*0066*/ 	.short	0x001c


	//----- nvinfo : EIATTR_PARAM_CBANK
	.align		4
        /*0068*/ 	.byte	0x04, 0x0a
        /*006a*/ 	.short	(.L_19 - .L_18)
	.align		4
.L_18:
        /*006c*/ 	.word	index@(.nv.constant0._Z6matMulPiS_S_i)
        /*0070*/ 	.short	0x0380
        /*0072*/ 	.short	0x001c


	//----- nvinfo : EIATTR_SW_WAR
	.align		4
.L_19:
        /*0074*/ 	.byte	0x04, 0x36
        /*0076*/ 	.short	(.L_21 - .L_20)
.L_20:
        /*0078*/ 	.word	0x00000008
.L_21:


//--------------------- .nv.callgraph             --------------------------
	.section	.nv.callgraph,"",@"SHT_CUDA_CALLGRAPH"
	.align	4
	.sectionentsize	8
	.align		4
        /*0000*/ 	.word	0x00000000
	.align		4
        /*0004*/ 	.word	0xffffffff
	.align		4
        /*0008*/ 	.word	0x00000000
	.align		4
        /*000c*/ 	.word	0xfffffffe
	.align		4
        /*0010*/ 	.word	0x00000000
	.align		4
        /*0014*/ 	.word	0xfffffffd
	.align		4
        /*0018*/ 	.word	0x00000000
	.align		4
        /*001c*/ 	.word	0xfffffffc


//--------------------- .text._Z6matMulPiS_S_i    --------------------------
	.section	.text._Z6matMulPiS_S_i,"ax",@progbits
	.align	128
        .global         _Z6matMulPiS_S_i
        .type           _Z6matMulPiS_S_i,@function
        .size           _Z6matMulPiS_S_i,(.L_x_5 - _Z6matMulPiS_S_i)
        .other          _Z6matMulPiS_S_i,@"STO_CUDA_ENTRY STV_DEFAULT"
_Z6matMulPiS_S_i:
.text._Z6matMulPiS_S_i:
[----:B------:R-:W-:Y:S01]  /*0000*/  LDC R1, c[0x0][0x37c] ;  /* 0x0000df00ff017b82 */ /* 0x000fe20000000800 */
[----:B------:R-:W0:Y:S07]  /*0010*/  S2R R13, SR_TID.Y ;  /* 0x00000000000d7919 */ /* 0x000e2e0000002200 */
[----:B------:R-:W0:Y:S01]  /*0020*/  S2UR UR4, SR_CTAID.Y ;  /* 0x00000000000479c3 */ /* 0x000e220000002600 */
[----:B------:R-:W1:Y:S01]  /*0030*/  LDCU UR20, c[0x0][0x398] ;  /* 0x00007300ff1477ac */ /* 0x000e620008000800 */
[----:B------:R-:W2:Y:S06]  /*0040*/  S2R R2, SR_TID.X ;  /* 0x0000000000027919 */ /* 0x000eac0000002100 */
[----:B------:R-:W0:Y:S08]  /*0050*/  LDC R0, c[0x0][0x364] ;  /* 0x0000d900ff007b82 */ /* 0x000e300000000800 */
[----:B------:R-:W2:Y:S08]  /*0060*/  S2UR UR5, SR_CTAID.X ;  /* 0x00000000000579c3 */ /* 0x000eb00000002500 */
[----:B------:R-:W2:Y:S01]  /*0070*/  LDC R3, c[0x0][0x360] ;  /* 0x0000d800ff037b82 */ /* 0x000ea20000000800 */
[----:B0-----:R-:W-:-:S02]  /*0080*/  IMAD R13, R0, UR4, R13 ;  /* 0x00000004000d7c24 */ /* 0x001fc4000f8e020d */
[----:B--2---:R-:W-:-:S05]  /*0090*/  IMAD R0, R3, UR5, R2 ;  /* 0x0000000503007c24 */ /* 0x004fca000f8e0202 */
[----:B------:R-:W-:-:S04]  /*00a0*/  VIMNMX R2, PT, PT, R13, R0, !PT ;  /* 0x000000000d027248 */ /* 0x000fc80007fe0100 */
[----:B-1----:R-:W-:-:S13]  /*00b0*/  ISETP.GE.AND P0, PT, R2, UR20, PT ;  /* 0x0000001402007c0c */ /* 0x002fda000bf06270 */
[----:B------:R-:W-:Y:S05]  /*00c0*/  @P0 EXIT ;  /* 0x000000000000094d */ /* 0x000fea0003800000 */
[----:B------:R-:W-:Y:S01]  /*00d0*/  UISETP.GE.U32.AND UP0, UPT, UR20, 0x8, UPT ;  /* 0x000000081400788c */ /* 0x000fe2000bf06070 */
[----:B------:R-:W-:Y:S02]  /*00e0*/  HFMA2 R12, -RZ, RZ, 0, 0 ;  /* 0x00000000ff0c7431 */ /* 0x000fe400000001ff */
[----:B------:R-:W-:Y:S01]  /*00f0*/  IMAD R13, R13, UR20, RZ ;  /* 0x000000140d0d7c24 */ /* 0x000fe2000f8e02ff */
[----:B------:R-:W-:Y:S01]  /*0100*/  UMOV UR4, URZ ;  /* 0x000000ff00047c82 */ /* 0x000fe20008000000 */
[----:B------:R-:W0:Y:S04]  /*0110*/  LDCU.64 UR18, c[0x0][0x358] ;  /* 0x00006b00ff1277ac */ /* 0x000e280008000a00 */
[----:B------:R-:W-:Y:S05]  /*0120*/  BRA.U !UP0, `(.L_x_0) ;  /* 0x0000000508047547 */ /* 0x000fea000b800000 */
[----:B------:R-:W1:Y:S01]  /*0130*/  LDCU.128 UR24, c[0x0][0x380] ;  /* 0x00007000ff1877ac */ /* 0x000e620008000c00 */
[----:B------:R-:W-:Y:S02]  /*0140*/  MOV R12, RZ ;  /* 0x000000ff000c7202 */ /* 0x000fe40000000f00 */
[----:B------:R-:W-:Y:S01]  /*0150*/  MOV R14, R0 ;  /* 0x00000000000e7202 */ /* 0x000fe20000000f00 */
[----:B------:R-:W-:-:S04]  /*0160*/  ULOP3.LUT UR4, UR20, 0x7ffffff8, URZ, 0xc0, !UPT ;  /* 0x7ffffff814047892 */ /* 0x000fc8000f8ec0ff */
[----:B------:R-:W-:Y:S01]  /*0170*/  UIADD3 UR5, UPT, UPT, -UR4, URZ, URZ ;  /* 0x000000ff04057290 */ /* 0x000fe2000fffe1ff */
[----:B-1----:R-:W-:Y:S01]  /*0180*/  MOV R2, UR24 ;  /* 0x0000001800027c02 */ /* 0x002fe20008000f00 */
[----:B------:R-:W-:Y:S01]  /*0190*/  UIMAD.WIDE UR6, UR20, 0x8, UR26 ;  /* 0x00000008140678a5 */ /* 0x000fe2000f8e021a */
[----:B------:R-:W-:Y:S01]  /*01a0*/  MOV R3, UR25 ;  /* 0x0000001900037c02 */ /* 0x000fe20008000f00 */
[----:B------:R-:W-:Y:S02]  /*01b0*/  UIMAD.WIDE UR8, UR20, 0xc, UR26 ;  /* 0x0000000c140878a5 */ /* 0x000fe4000f8e021a */
[----:B------:R-:W-:Y:S01]  /*01c0*/  UIMAD.WIDE UR10, UR20, 0x10, UR26 ;  /* 0x00000010140a78a5 */ /* 0x000fe2000f8e021a */
[----:B------:R-:W-:Y:S01]  /*01d0*/  IMAD.WIDE.U32 R2, R13, 0x4, R2 ;  /* 0x000000040d027825 */ /* 0x000fe200078e0002 */
[----:B------:R-:W-:Y:S02]  /*01e0*/  UIMAD.WIDE UR12, UR20, 0x14, UR26 ;  /* 0x00000014140c78a5 */ /* 0x000fe4000f8e021a */
[----:B------:R-:W-:Y:S01]  /*01f0*/  UIMAD.WIDE UR14, UR20, 0x18, UR26 ;  /* 0x00000018140e78a5 */ /* 0x000fe2000f8e021a */
[----:B------:R-:W-:Y:S01]  /*0200*/  IADD3 R2, P0, PT, R2, 0x10, RZ ;  /* 0x0000001002027810 */ /* 0x000fe20007f1e0ff */
[----:B------:R-:W-:-:S03]  /*0210*/  UIMAD.WIDE UR16, UR20, 0x1c, UR26 ;  /* 0x0000001c141078a5 */ /* 0x000fc6000f8e021a */
[----:B------:R-:W-:-:S09]  /*0220*/  IADD3.X R3, PT, PT, RZ, R3, RZ, P0, !PT ;  /* 0x00000003ff037210 */ /* 0x000fd200007fe4ff */
.L_x_1:
[----:B------:R-:W-:Y:S01]  /*0230*/  UIMAD.WIDE UR22, UR20, 0x4, UR26 ;  /* 0x00000004141678a5 */ /* 0x000fe2000f8e021a */
[----:B------:R-:W-:Y:S02]  /*0240*/  IMAD.MOV.U32 R23, RZ, RZ, 0x4 ;  /* 0x00000004ff177424 */ /* 0x000fe400078e00ff */
[----:B------:R-:W-:Y:S01]  /*0250*/  HFMA2 R11, -RZ, RZ, 0, 2.384185791015625e-07 ;  /* 0x00000004ff0b7431 */ /* 0x000fe200000001ff */
[----:B------:R-:W-:Y:S01]  /*0260*/  MOV R25, 0x4 ;  /* 0x0000000400197802 */ /* 0x000fe20000000f00 */
[----:B0-----:R-:W2:Y:S01]  /*0270*/  LDG.E R21, desc[UR18][R2.64+-0x10] ;  /* 0xfffff01202157981 */ /* 0x001ea2000c1e1900 */
[C---:B------:R-:W-:Y:S01]  /*0280*/  IMAD.WIDE R22, R14.reuse, R23, UR26 ;  /* 0x0000001a0e167e25 */ /* 0x040fe2000f8e0217 */
[----:B------:R-:W-:Y:S02]  /*0290*/  MOV R8, UR22 ;  /* 0x0000001600087c02 */ /* 0x000fe40008000f00 */
[----:B------:R-:W-:Y:S01]  /*02a0*/  MOV R9, UR23 ;  /* 0x0000001700097c02 */ /* 0x000fe20008000f00 */
[----:B------:R-:W3:Y:S02]  /*02b0*/  LDG.E R19, desc[UR18][R2.64+-0xc] ;  /* 0xfffff41202137981 */ /* 0x000ee4000c1e1900 */
[----:B------:R-:W-:-:S02]  /*02c0*/  IMAD.WIDE R8, R14, 0x4, R8 ;  /* 0x000000040e087825 */ /* 0x000fc400078e0208 */
[----:B------:R-:W2:Y:S01]  /*02d0*/  LDG.E R22, desc[UR18][R22.64] ;  /* 0x0000001216167981 */ /* 0x000ea2000c1e1900 */
[----:B------:R-:W-:Y:S01]  /*02e0*/  MOV R5, 0x4 ;  /* 0x0000000400057802 */ /* 0x000fe20000000f00 */
[C---:B------:R-:W-:Y:S02]  /*02f0*/  IMAD.WIDE R24, R14.reuse, R25, UR6 ;  /* 0x000000060e187e25 */ /* 0x040fe4000f8e0219 */
[----:B------:R0:W3:Y:S02]  /*0300*/  LDG.E R20, desc[UR18][R8.64] ;  /* 0x0000001208147981 */ /* 0x0000e4000c1e1900 */
[----:B------:R-:W-:Y:S02]  /*0310*/  IMAD.WIDE R10, R14, R11, UR8 ;  /* 0x000000080e0a7e25 */ /* 0x000fe4000f8e020b */
[----:B------:R-:W4:Y:S04]  /*0320*/  LDG.E R18, desc[UR18][R24.64] ;  /* 0x0000001218127981 */ /* 0x000f28000c1e1900 */
[----:B------:R-:W4:Y:S01]  /*0330*/  LDG.E R17, desc[UR18][R2.64+-0x8] ;  /* 0xfffff81202117981 */ /* 0x000f22000c1e1900 */
[----:B0-----:R-:W-:-:S02]  /*0340*/  HFMA2 R9, -RZ, RZ, 0, 2.384185791015625e-07 ;  /* 0x00000004ff097431 */ /* 0x001fc400000001ff */
[----:B------:R-:W-:Y:S01]  /*0350*/  IMAD.MOV.U32 R7, RZ, RZ, 0x4 ;  /* 0x00000004ff077424 */ /* 0x000fe200078e00ff */
[----:B------:R0:W5:Y:S01]  /*0360*/  LDG.E R16, desc[UR18][R10.64] ;  /* 0x000000120a107981 */ /* 0x000162000c1e1900 */
[----:B------:R-:W-:-:S03]  /*0370*/  IMAD.WIDE R4, R14, R5, UR10 ;  /* 0x0000000a0e047e25 */ /* 0x000fc6000f8e0205 */
[----:B------:R-:W5:Y:S01]  /*0380*/  LDG.E R15, desc[UR18][R2.64+-0x4] ;  /* 0xfffffc12020f7981 */ /* 0x000f62000c1e1900 */
[C---:B------:R-:W-:Y:S01]  /*0390*/  IMAD.WIDE R6, R14.reuse, R7, UR12 ;  /* 0x0000000c0e067e25 */ /* 0x040fe2000f8e0207 */
[----:B------:R-:W-:Y:S02]  /*03a0*/  MOV R27, 0x4 ;  /* 0x00000004001b7802 */ /* 0x000fe40000000f00 */
[----:B------:R1:W5:Y:S01]  /*03b0*/  LDG.E R4, desc[UR18][R4.64] ;  /* 0x0000001204047981 */ /* 0x000362000c1e1900 */
[----:B------:R-:W-:-:S03]  /*03c0*/  IMAD.WIDE R8, R14, R9, UR14 ;  /* 0x0000000e0e087e25 */ /* 0x000fc6000f8e0209 */
[----:B------:R-:W5:Y:S01]  /*03d0*/  LDG.E R23, desc[UR18][R2.64] ;  /* 0x0000001202177981 */ /* 0x000f62000c1e1900 */
[----:B0-----:R-:W-:-:S03]  /*03e0*/  IMAD.WIDE R10, R14, R27, UR16 ;  /* 0x000000100e0a7e25 */ /* 0x001fc6000f8e021b */
[----:B------:R-:W5:Y:S04]  /*03f0*/  LDG.E R7, desc[UR18][R6.64] ;  /* 0x0000001206077981 */ /* 0x000f68000c1e1900 */
[----:B------:R-:W5:Y:S04]  /*0400*/  LDG.E R24, desc[UR18][R2.64+0x4] ;  /* 0x0000041202187981 */ /* 0x000f68000c1e1900 */
[----:B------:R-:W5:Y:S04]  /*0410*/  LDG.E R8, desc[UR18][R8.64] ;  /* 0x0000001208087981 */ /* 0x000f68000c1e1900 */
[----:B------:R-:W5:Y:S04]  /*0420*/  LDG.E R25, desc[UR18][R2.64+0x8] ;  /* 0x0000081202197981 */ /* 0x000f68000c1e1900 */
[----:B------:R-:W5:Y:S04]  /*0430*/  LDG.E R10, desc[UR18][R10.64] ;  /* 0x000000120a0a7981 */ /* 0x000f68000c1e1900 */
[----:B------:R0:W5:Y:S01]  /*0440*/  LDG.E R27, desc[UR18][R2.64+0xc] ;  /* 0x00000c12021b7981 */ /* 0x000162000c1e1900 */
[----:B------:R-:W-:-:S04]  /*0450*/  UIADD3 UR5, UPT, UPT, UR5, 0x8, URZ ;  /* 0x0000000805057890 */ /* 0x000fc8000fffe0ff */
[----:B------:R-:W-:Y:S01]  /*0460*/  UISETP.NE.AND UP0, UPT, UR5, URZ, UPT ;  /* 0x000000ff0500728c */ /* 0x000fe2000bf05270 */
[----:B-1----:R-:W-:Y:S02]  /*0470*/  MOV R5, UR20 ;  /* 0x0000001400057c02 */ /* 0x002fe40008000f00 */
[----:B0-----:R-:W-:Y:S02]  /*0480*/  IADD3 R2, P0, PT, R2, 0x20, RZ ;  /* 0x0000002002027810 */ /* 0x001fe40007f1e0ff */
[----:B------:R-:W-:Y:S02]  /*0490*/  LEA R14, R5, R14, 0x3 ;  /* 0x0000000e050e7211 */ /* 0x000fe400078e18ff */
[----:B------:R-:W-:Y:S01]  /*04a0*/  IADD3.X R3, PT, PT, RZ, R3, RZ, P0, !PT ;  /* 0x00000003ff037210 */ /* 0x000fe200007fe4ff */
[----:B--2---:R-:W-:-:S04]  /*04b0*/  IMAD R21, R21, R22, R12 ;  /* 0x0000001615157224 */ /* 0x004fc800078e020c */
[----:B---3--:R-:W-:-:S04]  /*04c0*/  IMAD R19, R19, R20, R21 ;  /* 0x0000001413137224 */ /* 0x008fc800078e0215 */
[----:B----4-:R-:W-:-:S04]  /*04d0*/  IMAD R17, R17, R18, R19 ;  /* 0x0000001211117224 */ /* 0x010fc800078e0213 */
[----:B-----5:R-:W-:-:S04]  /*04e0*/  IMAD R15, R15, R16, R17 ;  /* 0x000000100f0f7224 */ /* 0x020fc800078e0211 */
[----:B------:R-:W-:-:S04]  /*04f0*/  IMAD R4, R23, R4, R15 ;  /* 0x0000000417047224 */ /* 0x000fc800078e020f */
[----:B------:R-:W-:-:S04]  /*0500*/  IMAD R4, R24, R7, R4 ;  /* 0x0000000718047224 */ /* 0x000fc800078e0204 */
[----:B------:R-:W-:-:S04]  /*0510*/  IMAD R4, R25, R8, R4 ;  /* 0x0000000819047224 */ /* 0x000fc800078e0204 */
[----:B------:R-:W-:Y:S01]  /*0520*/  IMAD R12, R27, R10, R4 ;  /* 0x0000000a1b0c7224 */ /* 0x000fe200078e0204 */
[----:B------:R-:W-:Y:S06]  /*0530*/  BRA.U UP0, `(.L_x_1) ;  /* 0xfffffffd003c7547 */ /* 0x000fec000b83ffff */
.L_x_0:
[----:B------:R-:W-:-:S04]  /*0540*/  ULOP3.LUT UR6, UR20, 0x7, URZ, 0xc0, !UPT ;  /* 0x0000000714067892 */ /* 0x000fc8000f8ec0ff */
[----:B------:R-:W-:-:S09]  /*0550*/  UISETP.NE.AND UP0, UPT, UR6, URZ, UPT ;  /* 0x000000ff0600728c */ /* 0x000fd2000bf05270 */
[----:B------:R-:W-:Y:S05]  /*0560*/  BRA.U !UP0, `(.L_x_2) ;  /* 0x0000000508387547 */ /* 0x000fea000b800000 */
[----:B------:R-:W-:Y:S02]  /*0570*/  UISETP.GE.U32.AND UP0, UPT, UR6, 0x4, UPT ;  /* 0x000000040600788c */ /* 0x000fe4000bf06070 */
[----:B------:R-:W-:-:S04]  /*0580*/  ULOP3.LUT UR5, UR20, 0x3, URZ, 0xc0, !UPT ;  /* 0x0000000314057892 */ /* 0x000fc8000f8ec0ff */
[----:B------:R-:W-:-:S03]  /*0590*/  UISETP.NE.AND UP1, UPT, UR5, URZ, UPT ;  /* 0x000000ff0500728c */ /* 0x000fc6000bf25270 */
[----:B------:R-:W-:Y:S08]  /*05a0*/  BRA.U !UP0, `(.L_x_3) ;  /* 0x00000001087c7547 */ /* 0x000ff0000b800000 */
[----:B------:R-:W1:Y:S01]  /*05b0*/  LDC.64 R6, c[0x0][0x388] ;  /* 0x0000e200ff067b82 */ /* 0x000e620000000a00 */
[----:B------:R-:W2:Y:S01]  /*05c0*/  LDCU.64 UR6, c[0x0][0x380] ;  /* 0x00007000ff0677ac */ /* 0x000ea20008000a00 */
[----:B------:R-:W-:Y:S01]  /*05d0*/  IMAD.U32 R9, RZ, RZ, UR4 ;  /* 0x00000004ff097e24 */ /* 0x000fe2000f8e00ff */
[C---:B------:R-:W-:Y:S02]  /*05e0*/  IADD3 R3, PT, PT, R13.reuse, UR4, RZ ;  /* 0x000000040d037c10 */ /* 0x040fe4000fffe0ff */
[----:B------:R-:W-:Y:S01]  /*05f0*/  IADD3 R10, P0, PT, R13, UR4, RZ ;  /* 0x000000040d0a7c10 */ /* 0x000fe2000ff1e0ff */
[----:B------:R-:W-:Y:S01]  /*0600*/  IMAD R9, R9, UR20, R0 ;  /* 0x0000001409097c24 */ /* 0x000fe2000f8e0200 */
[----:B------:R-:W-:Y:S01]  /*0610*/  MOV R11, UR20 ;  /* 0x00000014000b7c02 */ /* 0x000fe20008000f00 */
[----:B------:R-:W3:Y:S01]  /*0620*/  LDC.64 R4, c[0x0][0x380] ;  /* 0x0000e000ff047b82 */ /* 0x000ee20000000a00 */
[----:B------:R-:W-:Y:S01]  /*0630*/  MOV R15, UR20 ;  /* 0x00000014000f7c02 */ /* 0x000fe20008000f00 */
[----:B-1----:R-:W-:Y:S01]  /*0640*/  IMAD.WIDE R6, R9, 0x4, R6 ;  /* 0x0000000409067825 */ /* 0x002fe200078e0206 */
[----:B------:R-:W-:-:S05]  /*0650*/  MOV R9, UR20 ;  /* 0x0000001400097c02 */ /* 0x000fca0008000f00 */
[----:B------:R-:W-:Y:S02]  /*0660*/  IMAD.WIDE R8, R9, 0x4, R6 ;  /* 0x0000000409087825 */ /* 0x000fe400078e0206 */
[----:B0-----:R-:W4:Y:S02]  /*0670*/  LDG.E R6, desc[UR18][R6.64] ;  /* 0x0000001206067981 */ /* 0x001f24000c1e1900 */
[----:B---3--:R-:W-:Y:S01]  /*0680*/  IMAD.WIDE.U32 R4, R3, 0x4, R4 ;  /* 0x0000000403047825 */ /* 0x008fe200078e0004 */
[----:B------:R-:W-:Y:S01]  /*0690*/  IADD3.X R3, PT, PT, RZ, RZ, RZ, P0, !PT ;  /* 0x000000ffff037210 */ /* 0x000fe200007fe4ff */
[----:B------:R-:W3:Y:S01]  /*06a0*/  LDG.E R17, desc[UR18][R8.64] ;  /* 0x0000001208117981 */ /* 0x000ee2000c1e1900 */
[----:B--2---:R-:W-:-:S03]  /*06b0*/  LEA R2, P0, R10, UR6, 0x2 ;  /* 0x000000060a027c11 */ /* 0x004fc6000f8010ff */
[----:B------:R-:W4:Y:S01]  /*06c0*/  LDG.E R5, desc[UR18][R4.64] ;  /* 0x0000001204057981 */ /* 0x000f22000c1e1900 */
[----:B------:R-:W-:Y:S01]  /*06d0*/  LEA.HI.X R3, R10, UR7, R3, 0x2, P0 ;  /* 0x000000070a037c11 */ /* 0x000fe200080f1403 */
[----:B------:R-:W-:-:S04]  /*06e0*/  IMAD.WIDE R10, R11, 0x4, R8 ;  /* 0x000000040b0a7825 */ /* 0x000fc800078e0208 */
[----:B------:R-:W3:Y:S01]  /*06f0*/  LDG.E R16, desc[UR18][R2.64+0x4] ;  /* 0x0000041202107981 */ /* 0x000ee2000c1e1900 */
[----:B------:R-:W-:-:S03]  /*0700*/  IMAD.WIDE R14, R15, 0x4, R10 ;  /* 0x000000040f0e7825 */ /* 0x000fc600078e020a */
[----:B------:R-:W2:Y:S04]  /*0710*/  LDG.E R19, desc[UR18][R10.64] ;  /* 0x000000120a137981 */ /* 0x000ea8000c1e1900 */
[----:B------:R-:W2:Y:S04]  /*0720*/  LDG.E R18, desc[UR18][R2.64+0x8] ;  /* 0x0000081202127981 */ /* 0x000ea8000c1e1900 */
[----:B------:R-:W5:Y:S04]  /*0730*/  LDG.E R20, desc[UR18][R2.64+0xc] ;  /* 0x00000c1202147981 */ /* 0x000f68000c1e1900 */
[----:B------:R-:W5:Y:S01]  /*0740*/  LDG.E R14, desc[UR18][R14.64] ;  /* 0x000000120e0e7981 */ /* 0x000f62000c1e1900 */
[----:B------:R-:W-:Y:S01]  /*0750*/  UIADD3 UR4, UPT, UPT, UR4, 0x4, URZ ;  /* 0x0000000404047890 */ /* 0x000fe2000fffe0ff */
[----:B----4-:R-:W-:-:S04]  /*0760*/  IMAD R5, R5, R6, R12 ;  /* 0x0000000605057224 */ /* 0x010fc800078e020c */
[----:B---3--:R-:W-:-:S04]  /*0770*/  IMAD R5, R16, R17, R5 ;  /* 0x0000001110057224 */ /* 0x008fc800078e0205 */
[----:B--2---:R-:W-:-:S04]  /*0780*/  IMAD R5, R18, R19, R5 ;  /* 0x0000001312057224 */ /* 0x004fc800078e0205 */
[----:B-----5:R-:W-:-:S07]  /*0790*/  IMAD R12, R20, R14, R5 ;  /* 0x0000000e140c7224 */ /* 0x020fce00078e0205 */
.L_x_3:
[----:B------:R-:W-:Y:S05]  /*07a0*/  BRA.U !UP1, `(.L_x_2) ;  /* 0x0000000109a87547 */ /* 0x000fea000b800000 */
[----:B------:R-:W-:Y:S01]  /*07b0*/  UISETP.NE.AND UP0, UPT, UR5, 0x1, UPT ;  /* 0x000000010500788c */ /* 0x000fe2000bf05270 */
[----:B------:R-:W-:Y:S01]  /*07c0*/  MOV R7, UR4 ;  /* 0x0000000400077c02 */ /* 0x000fe20008000f00 */
[----:B------:R-:W-:Y:S02]  /*07d0*/  ULOP3.LUT UR5, UR20, 0x1, URZ, 0xc0, !UPT ;  /* 0x0000000114057892 */ /* 0x000fe4000f8ec0ff */
[----:B------:R-:W-:Y:S02]  /*07e0*/  MOV R15, UR20 ;  /* 0x00000014000f7c02 */ /* 0x000fe40008000f00 */
[----:B------:R-:W-:Y:S01]  /*07f0*/  UISETP.NE.U32.AND UP1, UPT, UR5, 0x1, UPT ;  /* 0x000000010500788c */ /* 0x000fe2000bf25070 */
[----:B------:R-:W-:-:S04]  /*0800*/  PLOP3.LUT P1, PT, PT, PT, UP0, 0x80, 0x8 ;  /* 0x000000000008781c */ /* 0x000fc80003f2f008 */
[----:B------:R-:W1:Y:S01]  /*0810*/  @UP0 LDCU.128 UR8, c[0x0][0x380] ;  /* 0x00007000ff0807ac */ /* 0x000e620008000c00 */
[----:B------:R-:W-:Y:S01]  /*0820*/  PLOP3.LUT P0, PT, PT, PT, UP1, 0x80, 0x8 ;  /* 0x000000000008781c */ /* 0x000fe20003f0f018 */
[----:B------:R-:W2:Y:S04]  /*0830*/  @UP0 LDCU.64 UR6, c[0x0][0x380] ;  /* 0x00007000ff0607ac */ /* 0x000ea80008000a00 */
[----:B------:R-:W3:Y:S03]  /*0840*/  @!UP1 LDCU.128 UR12, c[0x0][0x380] ;  /* 0x00007000ff0c97ac */ /* 0x000ee60008000c00 */
[C---:B------:R-:W-:Y:S02]  /*0850*/  @P1 IADD3 R3, PT, PT, R13.reuse, UR4, RZ ;  /* 0x000000040d031c10 */ /* 0x040fe4000fffe0ff */
[----:B------:R-:W-:Y:S01]  /*0860*/  @P1 IADD3 R6, P2, PT, R13, UR4, RZ ;  /* 0x000000040d061c10 */ /* 0x000fe2000ff5e0ff */
[----:B------:R-:W-:Y:S01]  /*0870*/  @UP0 UIADD3 UR4, UPT, UPT, UR4, 0x2, URZ ;  /* 0x0000000204040890 */ /* 0x000fe2000fffe0ff */
[----:B-1----:R-:W-:Y:S01]  /*0880*/  MOV R11, UR9 ;  /* 0x00000009000b7c02 */ /* 0x002fe20008000f00 */
[----:B------:R-:W-:Y:S01]  /*0890*/  IMAD.U32 R10, RZ, RZ, UR8 ;  /* 0x00000008ff0a7e24 */ /* 0x000fe2000f8e00ff */
[----:B------:R-:W-:-:S02]  /*08a0*/  MOV R4, UR10 ;  /* 0x0000000a00047c02 */ /* 0x000fc40008000f00 */
[----:B------:R-:W-:Y:S01]  /*08b0*/  MOV R5, UR11 ;  /* 0x0000000b00057c02 */ /* 0x000fe20008000f00 */
[----:B------:R-:W-:-:S04]  /*08c0*/  @P1 IMAD.WIDE.U32 R10, R3, 0x4, R10 ;  /* 0x00000004030a1825 */ /* 0x000fc800078e000a */
[----:B------:R-:W-:Y:S01]  /*08d0*/  @P1 IMAD R3, R7, UR20, R0 ;  /* 0x0000001407031c24 */ /* 0x000fe2000f8e0200 */
[----:B------:R-:W-:Y:S01]  /*08e0*/  @P1 IADD3.X R7, PT, PT, RZ, RZ, RZ, P2, !PT ;  /* 0x000000ffff071210 */ /* 0x000fe200017fe4ff */
[----:B------:R-:W-:Y:S01]  /*08f0*/  IMAD.U32 R19, RZ, RZ, UR4 ;  /* 0x00000004ff137e24 */ /* 0x000fe2000f8e00ff */
[C---:B--2---:R-:W-:Y:S01]  /*0900*/  @P1 LEA R2, P2, R6.reuse, UR6, 0x2 ;  /* 0x0000000606021c11 */ /* 0x044fe2000f8410ff */
[----:B------:R-:W-:Y:S01]  /*0910*/  @P1 IMAD.WIDE R4, R3, 0x4, R4 ;  /* 0x0000000403041825 */ /* 0x000fe200078e0204 */
[----:B------:R-:W-:Y:S01]  /*0920*/  @!P0 IADD3 R17, PT, PT, R13, UR4, RZ ;  /* 0x000000040d118c10 */ /* 0x000fe2000fffe0ff */
[----:B0-----:R-:W2:Y:S01]  /*0930*/  @P1 LDG.E R11, desc[UR18][R10.64] ;  /* 0x000000120a0b1981 */ /* 0x001ea2000c1e1900 */
[----:B------:R-:W-:Y:S01]  /*0940*/  @P1 LEA.HI.X R3, R6, UR7, R7, 0x2, P2 ;  /* 0x0000000706031c11 */ /* 0x000fe200090f1407 */
[----:B------:R-:W-:Y:S01]  /*0950*/  @!P0 IMAD R19, R19, UR20, R0 ;  /* 0x0000001413138c24 */ /* 0x000fe2000f8e0200 */
[----:B---3--:R-:W-:Y:S01]  /*0960*/  MOV R6, UR12 ;  /* 0x0000000c00067c02 */ /* 0x008fe20008000f00 */
[----:B------:R-:W-:Y:S01]  /*0970*/  @P1 IMAD.WIDE R14, R15, 0x4, R4 ;  /* 0x000000040f0e1825 */ /* 0x000fe200078e0204 */
[----:B------:R-:W-:Y:S01]  /*0980*/  MOV R7, UR13 ;  /* 0x0000000d00077c02 */ /* 0x000fe20008000f00 */
[----:B------:R-:W2:Y:S01]  /*0990*/  @P1 LDG.E R4, desc[UR18][R4.64] ;  /* 0x0000001204041981 */ /* 0x000ea2000c1e1900 */
[----:B------:R-:W-:-:S02]  /*09a0*/  MOV R8, UR14 ;  /* 0x0000000e00087c02 */ /* 0x000fc40008000f00 */
[----:B------:R-:W-:Y:S01]  /*09b0*/  MOV R9, UR15 ;  /* 0x0000000f00097c02 */ /* 0x000fe20008000f00 */
[----:B------:R-:W-:Y:S01]  /*09c0*/  @!P0 IMAD.WIDE.U32 R6, R17, 0x4, R6 ;  /* 0x0000000411068825 */ /* 0x000fe200078e0006 */
[----:B------:R-:W3:Y:S03]  /*09d0*/  @P1 LDG.E R14, desc[UR18][R14.64] ;  /* 0x000000120e0e1981 */ /* 0x000ee6000c1e1900 */
[----:B------:R-:W-:Y:S01]  /*09e0*/  @!P0 IMAD.WIDE R8, R19, 0x4, R8 ;  /* 0x0000000413088825 */ /* 0x000fe200078e0208 */
[----:B------:R-:W3:Y:S04]  /*09f0*/  @P1 LDG.E R2, desc[UR18][R2.64+0x4] ;  /* 0x0000041202021981 */ /* 0x000ee8000c1e1900 */
[----:B------:R-:W4:Y:S04]  /*0a00*/  @!P0 LDG.E R7, desc[UR18][R6.64] ;  /* 0x0000001206078981 */ /* 0x000f28000c1e1900 */
[----:B------:R-:W4:Y:S01]  /*0a10*/  @!P0 LDG.E R8, desc[UR18][R8.64] ;  /* 0x0000001208088981 */ /* 0x000f22000c1e1900 */
[----:B--2---:R-:W-:-:S04]  /*0a20*/  @P1 IMAD R11, R11, R4, R12 ;  /* 0x000000040b0b1224 */ /* 0x004fc800078e020c */
[----:B---3--:R-:W-:-:S04]  /*0a30*/  @P1 IMAD R12, R2, R14, R11 ;  /* 0x0000000e020c1224 */ /* 0x008fc800078e020b */
[----:B----4-:R-:W-:-:S07]  /*0a40*/  @!P0 IMAD R12, R7, R8, R12 ;  /* 0x00000008070c8224 */ /* 0x010fce00078e020c */
.L_x_2:
[----:B------:R-:W1:Y:S01]  /*0a50*/  LDC.64 R2, c[0x0][0x390] ;  /* 0x0000e400ff027b82 */ /* 0x000e620000000a00 */
[----:B------:R-:W-:-:S05]  /*0a60*/  IADD3 R13, PT, PT, R0, R13, RZ ;  /* 0x0000000d000d7210 */ /* 0x000fca0007ffe0ff */
[----:B-1----:R-:W-:-:S05]  /*0a70*/  IMAD.WIDE R2, R13, 0x4, R2 ;  /* 0x000000040d027825 */ /* 0x002fca00078e0202 */
[----:B0-----:R-:W-:Y:S01]  /*0a80*/  STG.E desc[UR18][R2.64], R12 ;  /* 0x0000000c02007986 */ /* 0x001fe2000c101912 */
[----:B------:R-:W-:Y:S05]  /*0a90*/  EXIT ;  /* 0x000000000000794d */ /* 0x000fea0003800000 */
.L_x_4:
[----:B------:R-:W-:-:S00]  /*0aa0*/  BRA `(.L_x_4) ;  /* 0xfffffffc00fc7947 */ /* 0x000fc0000383ffff */
[----:B------:R-:W-:-:S00]  /*0ab0*/  NOP ;  /* 0x0000000000007918 */ /* 0x000fc00000000000 */
        /* <DEDUP_REMOVED lines=12> */
.L_x_5:


//--------------------- .nv.shared.reserved.0     --------------------------
	.section	.nv.shared.reserved.0,"aw",@nobits
	.weak		__nv_reservedSMEM_offset_0_alias
	.size		__nv_reservedSMEM_offset_0_alias, 0, 64
	.other		__nv_reservedSMEM_offset_0_alias,@"STO_CUDA_RESERVED_SHARED STV_DEFAULT"
__nv_reservedSMEM_offset_0_alias:
	.zero		0
	.zero		64


//--------------------- .nv.constant0._Z6matMulPiS_S_i --------------------------
	.section	.nv.constant0._Z6matMulPiS_S_i,"a",@progbits
	.sectionflags	@""
	.align	4
.nv.constant0._Z6matMulPiS_S_i:
	.zero		924


//--------------------- SYMBOLS --------------------------

	.type		.nv.reservedSmem.offset0,@object
	.size		.nv.reservedSmem.offset0,0x4
